//
// Generated by NVIDIA NVVM Compiler
//
// Compiler Build ID: CL-36424714
// Cuda compilation tools, release 13.0, V13.0.88
// Based on NVVM 20.0.0
//

.version 9.0
.target sm_100
.address_size 64

	// .globl	marketefi_kernel_f32

.visible .entry marketefi_kernel_f32(
	.param .u64 .ptr .align 1 marketefi_kernel_f32_param_0,
	.param .u64 .ptr .align 1 marketefi_kernel_f32_param_1,
	.param .u64 .ptr .align 1 marketefi_kernel_f32_param_2,
	.param .u32 marketefi_kernel_f32_param_3,
	.param .u32 marketefi_kernel_f32_param_4,
	.param .u64 .ptr .align 1 marketefi_kernel_f32_param_5
)
{
	.reg .pred 	%p<15>;
	.reg .b32 	%r<15>;
	.reg .b32 	%f<10>;
	.reg .b64 	%rd<19>;

	ld.param.u64 	%rd5, [marketefi_kernel_f32_param_0];
	ld.param.u64 	%rd6, [marketefi_kernel_f32_param_1];
	ld.param.u64 	%rd7, [marketefi_kernel_f32_param_2];
	ld.param.u32 	%r7, [marketefi_kernel_f32_param_3];
	ld.param.u32 	%r8, [marketefi_kernel_f32_param_4];
	ld.param.u64 	%rd8, [marketefi_kernel_f32_param_5];
	cvta.to.global.u64 	%rd1, %rd8;
	mov.u32 	%r9, %ctaid.x;
	mov.u32 	%r1, %ntid.x;
	mov.u32 	%r10, %tid.x;
	mad.lo.s32 	%r14, %r9, %r1, %r10;
	setp.lt.s32 	%p3, %r7, 1;
	@%p3 bra 	$L__BB0_11;
	setp.ge.s32 	%p4, %r14, %r7;
	@%p4 bra 	$L__BB0_11;
	mov.u32 	%r11, %nctaid.x;
	mul.lo.s32 	%r3, %r1, %r11;
	cvta.to.global.u64 	%rd2, %rd5;
	cvta.to.global.u64 	%rd3, %rd6;
	cvta.to.global.u64 	%rd4, %rd7;
	max.s32 	%r4, %r8, 0;
$L__BB0_3:
	setp.ge.s32 	%p5, %r14, %r4;
	@%p5 bra 	$L__BB0_5;
	mul.wide.s32 	%rd17, %r14, 4;
	add.s64 	%rd18, %rd1, %rd17;
	mov.b32 	%r13, 2147483647;
	st.global.u32 	[%rd18], %r13;
	bra.uni 	$L__BB0_10;
$L__BB0_5:
	mul.wide.u32 	%rd9, %r14, 4;
	add.s64 	%rd10, %rd2, %rd9;
	ld.global.nc.f32 	%f1, [%rd10];
	add.s64 	%rd11, %rd3, %rd9;
	ld.global.nc.f32 	%f2, [%rd11];
	add.s64 	%rd12, %rd4, %rd9;
	ld.global.nc.f32 	%f3, [%rd12];
	abs.f32 	%f4, %f1;
	setp.nan.f32 	%p7, %f4, %f4;
	abs.f32 	%f5, %f2;
	setp.nan.f32 	%p8, %f5, %f5;
	mov.pred 	%p14, -1;
	or.pred  	%p9, %p7, %p8;
	@%p9 bra 	$L__BB0_7;
	abs.f32 	%f7, %f3;
	setp.nan.f32 	%p14, %f7, %f7;
$L__BB0_7:
	setp.neu.f32 	%p10, %f3, 0f00000000;
	not.pred 	%p11, %p14;
	and.pred  	%p12, %p11, %p10;
	@%p12 bra 	$L__BB0_9;
	add.s64 	%rd16, %rd1, %rd9;
	mov.b32 	%r12, 2147483647;
	st.global.u32 	[%rd16], %r12;
	bra.uni 	$L__BB0_10;
$L__BB0_9:
	sub.f32 	%f8, %f1, %f2;
	div.rn.f32 	%f9, %f8, %f3;
	add.s64 	%rd14, %rd1, %rd9;
	st.global.f32 	[%rd14], %f9;
$L__BB0_10:
	add.s32 	%r14, %r14, %r3;
	setp.lt.s32 	%p13, %r14, %r7;
	@%p13 bra 	$L__BB0_3;
$L__BB0_11:
	ret;

}
	// .globl	marketefi_many_series_one_param_f32
.visible .entry marketefi_many_series_one_param_f32(
	.param .u64 .ptr .align 1 marketefi_many_series_one_param_f32_param_0,
	.param .u64 .ptr .align 1 marketefi_many_series_one_param_f32_param_1,
	.param .u64 .ptr .align 1 marketefi_many_series_one_param_f32_param_2,
	.param .u64 .ptr .align 1 marketefi_many_series_one_param_f32_param_3,
	.param .u32 marketefi_many_series_one_param_f32_param_4,
	.param .u32 marketefi_many_series_one_param_f32_param_5,
	.param .u64 .ptr .align 1 marketefi_many_series_one_param_f32_param_6
)
{
	.reg .pred 	%p<18>;
	.reg .b32 	%r<23>;
	.reg .b32 	%f<13>;
	.reg .b64 	%rd<21>;

	ld.param.u64 	%rd5, [marketefi_many_series_one_param_f32_param_0];
	ld.param.u64 	%rd6, [marketefi_many_series_one_param_f32_param_1];
	ld.param.u64 	%rd7, [marketefi_many_series_one_param_f32_param_2];
	ld.param.u64 	%rd8, [marketefi_many_series_one_param_f32_param_3];
	ld.param.u32 	%r14, [marketefi_many_series_one_param_f32_param_4];
	ld.param.u32 	%r15, [marketefi_many_series_one_param_f32_param_5];
	ld.param.u64 	%rd9, [marketefi_many_series_one_param_f32_param_6];
	cvta.to.global.u64 	%rd1, %rd9;
	mov.u32 	%r1, %ctaid.x;
	setp.ge.s32 	%p3, %r1, %r14;
	setp.lt.s32 	%p4, %r15, 1;
	or.pred  	%p5, %p3, %p4;
	@%p5 bra 	$L__BB1_13;
	setp.eq.s64 	%p6, %rd8, 0;
	mov.b32 	%r20, 0;
	@%p6 bra 	$L__BB1_3;
	cvta.to.global.u64 	%rd10, %rd8;
	mul.wide.u32 	%rd11, %r1, 4;
	add.s64 	%rd12, %rd10, %rd11;
	ld.global.nc.u32 	%r17, [%rd12];
	max.s32 	%r20, %r17, 0;
$L__BB1_3:
	mov.u32 	%r4, %tid.x;
	min.u32 	%r5, %r20, %r15;
	setp.ge.u32 	%p7, %r4, %r5;
	@%p7 bra 	$L__BB1_6;
	mov.u32 	%r6, %ntid.x;
	mov.u32 	%r21, %r4;
$L__BB1_5:
	mad.lo.s32 	%r18, %r21, %r14, %r1;
	mul.wide.s32 	%rd13, %r18, 4;
	add.s64 	%rd14, %rd1, %rd13;
	mov.b32 	%r19, 2147483647;
	st.global.u32 	[%rd14], %r19;
	add.s32 	%r21, %r21, %r6;
	setp.lt.s32 	%p8, %r21, %r5;
	@%p8 bra 	$L__BB1_5;
$L__BB1_6:
	add.s32 	%r22, %r20, %r4;
	setp.ge.s32 	%p9, %r22, %r15;
	@%p9 bra 	$L__BB1_13;
	mov.u32 	%r10, %ntid.x;
	cvta.to.global.u64 	%rd2, %rd5;
	cvta.to.global.u64 	%rd3, %rd6;
	cvta.to.global.u64 	%rd4, %rd7;
$L__BB1_8:
	mad.lo.s32 	%r12, %r22, %r14, %r1;
	mul.wide.s32 	%rd15, %r12, 4;
	add.s64 	%rd16, %rd2, %rd15;
	ld.global.nc.f32 	%f1, [%rd16];
	add.s64 	%rd17, %rd3, %rd15;
	ld.global.nc.f32 	%f2, [%rd17];
	add.s64 	%rd18, %rd4, %rd15;
	ld.global.nc.f32 	%f3, [%rd18];
	abs.f32 	%f6, %f1;
	setp.nan.f32 	%p11, %f6, %f6;
	abs.f32 	%f7, %f2;
	setp.nan.f32 	%p12, %f7, %f7;
	mov.pred 	%p17, -1;
	or.pred  	%p13, %p11, %p12;
	@%p13 bra 	$L__BB1_10;
	abs.f32 	%f9, %f3;
	setp.nan.f32 	%p17, %f9, %f9;
$L__BB1_10:
	setp.eq.f32 	%p14, %f3, 0f00000000;
	or.pred  	%p15, %p17, %p14;
	mov.f32 	%f12, 0f7FFFFFFF;
	@%p15 bra 	$L__BB1_12;
	sub.f32 	%f11, %f1, %f2;
	div.rn.f32 	%f12, %f11, %f3;
$L__BB1_12:
	add.s64 	%rd20, %rd1, %rd15;
	st.global.f32 	[%rd20], %f12;
	add.s32 	%r22, %r22, %r10;
	setp.lt.s32 	%p16, %r22, %r15;
	@%p16 bra 	$L__BB1_8;
$L__BB1_13:
	ret;

}


// ===== COMPILED SASS (sm_100) =====

	.target	sm_100

	.elftype	@"ET_EXEC"


//--------------------- .note.nv.tkinfo           --------------------------
	.section	.note.nv.tkinfo,"",@"SHT_NOTE"
	.sectionflags	@"SHF_NOTE_NV_TKINFO"
	.tkinfo
        /*0018*/ 	.word	0x00000002
        /*0030*/ 	.string	""
        /*0030*/ 	.string	"ptxas"
        /*0030*/ 	.string	"Cuda compilation tools, release 13.0, V13.0.88"
        /*0030*/ 	.string	"Build cuda_13.0.r13.0/compiler.36424714_0"
        /*0030*/ 	.string	"-arch sm_100 -m 64 "



//--------------------- .note.nv.cuinfo           --------------------------
	.section	.note.nv.cuinfo,"",@"SHT_NOTE"
	.sectionflags	@"SHF_NOTE_NV_CUINFO"
        /*0018*/ 	.short	0x0002
        /*001a*/ 	.short	0x0064
        /*001c*/ 	.short	0x0082
	.zero		2


//--------------------- .nv.info                  --------------------------
	.section	.nv.info,"",@"SHT_CUDA_INFO"
	.align	4


	//----- nvinfo : EIATTR_REGCOUNT
	.align		4
        /*0000*/ 	.byte	0x04, 0x2f
        /*0002*/ 	.short	(.L_1 - .L_0)
	.align		4
.L_0:
        /*0004*/ 	.word	index@(marketefi_kernel_f32)
        /*0008*/ 	.word	0x0000001a


	//----- nvinfo : EIATTR_FRAME_SIZE
	.align		4
.L_1:
        /*000c*/ 	.byte	0x04, 0x11
        /*000e*/ 	.short	(.L_3 - .L_2)
	.align		4
.L_2:
        /*0010*/ 	.word	index@($__internal_1_$__cuda_sm3x_div_rn_noftz_f32_slowpath)
        /*0014*/ 	.word	0x00000000


	//----- nvinfo : EIATTR_FRAME_SIZE
	.align		4
.L_3:
        /*0018*/ 	.byte	0x04, 0x11
        /*001a*/ 	.short	(.L_5 - .L_4)
	.align		4
.L_4:
        /*001c*/ 	.word	index@(marketefi_kernel_f32)
        /*0020*/ 	.word	0x00000000


	//----- nvinfo : EIATTR_REGCOUNT
	.align		4
.L_5:
        /*0024*/ 	.byte	0x04, 0x2f
        /*0026*/ 	.short	(.L_7 - .L_6)
	.align		4
.L_6:
        /*0028*/ 	.word	index@(marketefi_many_series_one_param_f32)
        /*002c*/ 	.word	0x0000001a


	//----- nvinfo : EIATTR_FRAME_SIZE
	.align		4
.L_7:
        /*0030*/ 	.byte	0x04, 0x11
        /*0032*/ 	.short	(.L_9 - .L_8)
	.align		4
.L_8:
        /*0034*/ 	.word	index@($__internal_0_$__cuda_sm3x_div_rn_noftz_f32_slowpath)
        /*0038*/ 	.word	0x00000000


	//----- nvinfo : EIATTR_FRAME_SIZE
	.align		4
.L_9:
        /*003c*/ 	.byte	0x04, 0x11
        /*003e*/ 	.short	(.L_11 - .L_10)
	.align		4
.L_10:
        /*0040*/ 	.word	index@(marketefi_many_series_one_param_f32)
        /*0044*/ 	.word	0x00000000


	//----- nvinfo : EIATTR_MIN_STACK_SIZE
	.align		4
.L_11:
        /*0048*/ 	.byte	0x04, 0x12
        /*004a*/ 	.short	(.L_13 - .L_12)
	.align		4
.L_12:
        /*004c*/ 	.word	index@(marketefi_many_series_one_param_f32)
        /*0050*/ 	.word	0x00000000


	//----- nvinfo : EIATTR_MIN_STACK_SIZE
	.align		4
.L_13:
        /*0054*/ 	.byte	0x04, 0x12
        /*0056*/ 	.short	(.L_15 - .L_14)
	.align		4
.L_14:
        /*0058*/ 	.word	index@(marketefi_kernel_f32)
        /*005c*/ 	.word	0x00000000
.L_15:


//--------------------- .nv.compat                --------------------------
	.section	.nv.compat,"",@"SHT_CUDA_COMPAT_INFO"
	.align	4
        /*0000*/ 	.byte	0x02, 0x09, 0x00, 0x00, 0x02, 0x02, 0x01, 0x00, 0x02, 0x05, 0x05, 0x00, 0x03, 0x07, 0x01, 0x01
        /*0010*/ 	.byte	0x02, 0x03, 0x00, 0x00, 0x02, 0x06, 0x01, 0x00, 0x04, 0x0b, 0x08, 0x00, 0x01, 0x00, 0x00, 0x00
        /*0020*/ 	.byte	0x00, 0x00, 0x00, 0x00


//--------------------- .nv.info.marketefi_many_series_one_param_f32 --------------------------
	.section	.nv.info.marketefi_many_series_one_param_f32,"",@"SHT_CUDA_INFO"
	.sectionflags	@""
	.align	4


	//----- nvinfo : EIATTR_CUDA_API_VERSION
	.align		4
        /*0000*/ 	.byte	0x04, 0x37
        /*0002*/ 	.short	(.L_17 - .L_16)
.L_16:
        /*0004*/ 	.word	0x00000082


	//----- nvinfo : EIATTR_KPARAM_INFO
	.align		4
.L_17:
        /*0008*/ 	.byte	0x04, 0x17
        /*000a*/ 	.short	(.L_19 - .L_18)
.L_18:
        /*000c*/ 	.word	0x00000000
        /*0010*/ 	.short	0x0006
        /*0012*/ 	.short	0x0028
        /*0014*/ 	.byte	0x00, 0xf5, 0x21, 0x00


	//----- nvinfo : EIATTR_KPARAM_INFO
	.align		4
.L_19:
        /*0018*/ 	.byte	0x04, 0x17
        /*001a*/ 	.short	(.L_21 - .L_20)
.L_20:
        /*001c*/ 	.word	0x00000000
        /*0020*/ 	.short	0x0005
        /*0022*/ 	.short	0x0024
        /*0024*/ 	.byte	0x00, 0xf0, 0x11, 0x00


	//----- nvinfo : EIATTR_KPARAM_INFO
	.align		4
.L_21:
        /*0028*/ 	.byte	0x04, 0x17
        /*002a*/ 	.short	(.L_23 - .L_22)
.L_22:
        /*002c*/ 	.word	0x00000000
        /*0030*/ 	.short	0x0004
        /*0032*/ 	.short	0x0020
        /*0034*/ 	.byte	0x00, 0xf0, 0x11, 0x00


	//----- nvinfo : EIATTR_KPARAM_INFO
	.align		4
.L_23:
        /*0038*/ 	.byte	0x04, 0x17
        /*003a*/ 	.short	(.L_25 - .L_24)
.L_24:
        /*003c*/ 	.word	0x00000000
        /*0040*/ 	.short	0x0003
        /*0042*/ 	.short	0x0018
        /*0044*/ 	.byte	0x00, 0xf5, 0x21, 0x00


	//----- nvinfo : EIATTR_KPARAM_INFO
	.align		4
.L_25:
        /*0048*/ 	.byte	0x04, 0x17
        /*004a*/ 	.short	(.L_27 - .L_26)
.L_26:
        /*004c*/ 	.word	0x00000000
        /*0050*/ 	.short	0x0002
        /*0052*/ 	.short	0x0010
        /*0054*/ 	.byte	0x00, 0xf5, 0x21, 0x00


	//----- nvinfo : EIATTR_KPARAM_INFO
	.align		4
.L_27:
        /*0058*/ 	.byte	0x04, 0x17
        /*005a*/ 	.short	(.L_29 - .L_28)
.L_28:
        /*005c*/ 	.word	0x00000000
        /*0060*/ 	.short	0x0001
        /*0062*/ 	.short	0x0008
        /*0064*/ 	.byte	0x00, 0xf5, 0x21, 0x00


	//----- nvinfo : EIATTR_KPARAM_INFO
	.align		4
.L_29:
        /*0068*/ 	.byte	0x04, 0x17
        /*006a*/ 	.short	(.L_31 - .L_30)
.L_30:
        /*006c*/ 	.word	0x00000000
        /*0070*/ 	.short	0x0000
        /*0072*/ 	.short	0x0000
        /*0074*/ 	.byte	0x00, 0xf5, 0x21, 0x00


	//----- nvinfo : EIATTR_SPARSE_MMA_MASK
	.align		4
.L_31:
        /*0078*/ 	.byte	0x03, 0x50
        /*007a*/ 	.short	0x0000


	//----- nvinfo : EIATTR_MAXREG_COUNT
	.align		4
        /*007c*/ 	.byte	0x03, 0x1b
        /*007e*/ 	.short	0x00ff


	//----- nvinfo : EIATTR_MERCURY_ISA_VERSION
	.align		4
        /*0080*/ 	.byte	0x03, 0x5f
        /*0082*/ 	.short	0x0101


	//----- nvinfo : EIATTR_VRC_CTA_INIT_COUNT
	.align		4
        /*0084*/ 	.byte	0x02, 0x4a
	.zero		1
	.zero		1


	//----- nvinfo : EIATTR_EXIT_INSTR_OFFSETS
	.align		4
        /*0088*/ 	.byte	0x04, 0x1c
        /*008a*/ 	.short	(.L_33 - .L_32)


	//   ....[0]....
.L_32:
        /*008c*/ 	.word	0x00000050


	//   ....[1]....
        /*0090*/ 	.word	0x00000220


	//   ....[2]....
        /*0094*/ 	.word	0x000004b0


	//----- nvinfo : EIATTR_CRS_STACK_SIZE
	.align		4
.L_33:
        /*0098*/ 	.byte	0x04, 0x1e
        /*009a*/ 	.short	(.L_35 - .L_34)
.L_34:
        /*009c*/ 	.word	0x00000000


	//----- nvinfo : EIATTR_CBANK_PARAM_SIZE
	.align		4
.L_35:
        /*00a0*/ 	.byte	0x03, 0x19
        /*00a2*/ 	.short	0x0030


	//----- nvinfo : EIATTR_PARAM_CBANK
	.align		4
        /*00a4*/ 	.byte	0x04, 0x0a
        /*00a6*/ 	.short	(.L_37 - .L_36)
	.align		4
.L_36:
        /*00a8*/ 	.word	index@(.nv.constant0.marketefi_many_series_one_param_f32)
        /*00ac*/ 	.short	0x0380
        /*00ae*/ 	.short	0x0030


	//----- nvinfo : EIATTR_SW_WAR
	.align		4
.L_37:
        /*00b0*/ 	.byte	0x04, 0x36
        /*00b2*/ 	.short	(.L_39 - .L_38)
.L_38:
        /*00b4*/ 	.word	0x00000008
.L_39:


//--------------------- .nv.info.marketefi_kernel_f32 --------------------------
	.section	.nv.info.marketefi_kernel_f32,"",@"SHT_CUDA_INFO"
	.sectionflags	@""
	.align	4


	//----- nvinfo : EIATTR_CUDA_API_VERSION
	.align		4
        /*0000*/ 	.byte	0x04, 0x37
        /*0002*/ 	.short	(.L_41 - .L_40)
.L_40:
        /*0004*/ 	.word	0x00000082


	//----- nvinfo : EIATTR_KPARAM_INFO
	.align		4
.L_41:
        /*0008*/ 	.byte	0x04, 0x17
        /*000a*/ 	.short	(.L_43 - .L_42)
.L_42:
        /*000c*/ 	.word	0x00000000
        /*0010*/ 	.short	0x0005
        /*0012*/ 	.short	0x0020
        /*0014*/ 	.byte	0x00, 0xf5, 0x21, 0x00


	//----- nvinfo : EIATTR_KPARAM_INFO
	.align		4
.L_43:
        /*0018*/ 	.byte	0x04, 0x17
        /*001a*/ 	.short	(.L_45 - .L_44)
.L_44:
        /*001c*/ 	.word	0x00000000
        /*0020*/ 	.short	0x0004
        /*0022*/ 	.short	0x001c
        /*0024*/ 	.byte	0x00, 0xf0, 0x11, 0x00


	//----- nvinfo : EIATTR_KPARAM_INFO
	.align		4
.L_45:
        /*0028*/ 	.byte	0x04, 0x17
        /*002a*/ 	.short	(.L_47 - .L_46)
.L_46:
        /*002c*/ 	.word	0x00000000
        /*0030*/ 	.short	0x0003
        /*0032*/ 	.short	0x0018
        /*0034*/ 	.byte	0x00, 0xf0, 0x11, 0x00


	//----- nvinfo : EIATTR_KPARAM_INFO
	.align		4
.L_47:
        /*0038*/ 	.byte	0x04, 0x17
        /*003a*/ 	.short	(.L_49 - .L_48)
.L_48:
        /*003c*/ 	.word	0x00000000
        /*0040*/ 	.short	0x0002
        /*0042*/ 	.short	0x0010
        /*0044*/ 	.byte	0x00, 0xf5, 0x21, 0x00


	//----- nvinfo : EIATTR_KPARAM_INFO
	.align		4
.L_49:
        /*0048*/ 	.byte	0x04, 0x17
        /*004a*/ 	.short	(.L_51 - .L_50)
.L_50:
        /*004c*/ 	.word	0x00000000
        /*0050*/ 	.short	0x0001
        /*0052*/ 	.short	0x0008
        /*0054*/ 	.byte	0x00, 0xf5, 0x21, 0x00


	//----- nvinfo : EIATTR_KPARAM_INFO
	.align		4
.L_51:
        /*0058*/ 	.byte	0x04, 0x17
        /*005a*/ 	.short	(.L_53 - .L_52)
.L_52:
        /*005c*/ 	.word	0x00000000
        /*0060*/ 	.short	0x0000
        /*0062*/ 	.short	0x0000
        /*0064*/ 	.byte	0x00, 0xf5, 0x21, 0x00


	//----- nvinfo : EIATTR_SPARSE_MMA_MASK
	.align		4
.L_53:
        /*0068*/ 	.byte	0x03, 0x50
        /*006a*/ 	.short	0x0000


	//----- nvinfo : EIATTR_MAXREG_COUNT
	.align		4
        /*006c*/ 	.byte	0x03, 0x1b
        /*006e*/ 	.short	0x00ff


	//----- nvinfo : EIATTR_MERCURY_ISA_VERSION
	.align		4
        /*0070*/ 	.byte	0x03, 0x5f
        /*0072*/ 	.short	0x0101


	//----- nvinfo : EIATTR_VRC_CTA_INIT_COUNT
	.align		4
        /*0074*/ 	.byte	0x02, 0x4a
	.zero		1
	.zero		1


	//----- nvinfo : EIATTR_EXIT_INSTR_OFFSETS
	.align		4
        /*0078*/ 	.byte	0x04, 0x1c
        /*007a*/ 	.short	(.L_55 - .L_54)


	//   ....[0]....
.L_54:
        /*007c*/ 	.word	0x00000070


	//   ....[1]....
        /*0080*/ 	.word	0x00000090


	//   ....[2]....
        /*0084*/ 	.word	0x000003f0


	//----- nvinfo : EIATTR_CRS_STACK_SIZE
	.align		4
.L_55:
        /*0088*/ 	.byte	0x04, 0x1e
        /*008a*/ 	.short	(.L_57 - .L_56)
.L_56:
        /*008c*/ 	.word	0x00000000


	//----- nvinfo : EIATTR_CBANK_PARAM_SIZE
	.align		4
.L_57:
        /*0090*/ 	.byte	0x03, 0x19
        /*0092*/ 	.short	0x0028


	//----- nvinfo : EIATTR_PARAM_CBANK
	.align		4
        /*0094*/ 	.byte	0x04, 0x0a
        /*0096*/ 	.short	(.L_59 - .L_58)
	.align		4
.L_58:
        /*0098*/ 	.word	index@(.nv.constant0.marketefi_kernel_f32)
        /*009c*/ 	.short	0x0380
        /*009e*/ 	.short	0x0028


	//----- nvinfo : EIATTR_SW_WAR
	.align		4
.L_59:
        /*00a0*/ 	.byte	0x04, 0x36
        /*00a2*/ 	.short	(.L_61 - .L_60)
.L_60:
        /*00a4*/ 	.word	0x00000008
.L_61:


//--------------------- .nv.callgraph             --------------------------
	.section	.nv.callgraph,"",@"SHT_CUDA_CALLGRAPH"
	.align	4
	.sectionentsize	8
	.align		4
        /*0000*/ 	.word	0x00000000
	.align		4
        /*0004*/ 	.word	0xffffffff
	.align		4
        /*0008*/ 	.word	0x00000000
	.align		4
        /*000c*/ 	.word	0xfffffffe
	.align		4
        /*0010*/ 	.word	0x00000000
	.align		4
        /*0014*/ 	.word	0xfffffffd
	.align		4
        /*0018*/ 	.word	0x00000000
	.align		4
        /*001c*/ 	.word	0xfffffffc


//--------------------- .text.marketefi_many_series_one_param_f32 --------------------------
	.section	.text.marketefi_many_series_one_param_f32,"ax",@progbits
	.align	128
        .global         marketefi_many_series_one_param_f32
        .type           marketefi_many_series_one_param_f32,@function
        .size           marketefi_many_series_one_param_f32,(.L_x_37 - marketefi_many_series_one_param_f32)
        .other          marketefi_many_series_one_param_f32,@"STO_CUDA_ENTRY STV_DEFAULT"
marketefi_many_series_one_param_f32:
.text.marketefi_many_series_one_param_f32:
[----:B------:R-:W-:Y:S01]  /*0000*/  LDC R1, c[0x0][0x37c] ;  /* 0x0000df00ff017b82 */ /* 0x000fe20000000800 */
[----:B------:R-:W0:Y:S07]  /*0010*/  S2R R13, SR_CTAID.X ;  /* 0x00000000000d7919 */ /* 0x000e2e0000002500 */
[----:B------:R-:W1:Y:S02]  /*0020*/  LDC.64 R2, c[0x0][0x3a0] ;  /* 0x0000e800ff027b82 */ /* 0x000e640000000a00 */
[----:B-1----:R-:W-:-:S04]  /*0030*/  ISETP.GE.AND P0, PT, R3, 0x1, PT ;  /* 0x000000010300780c */ /* 0x002fc80003f06270 */
[----:B0-----:R-:W-:-:S13]  /*0040*/  ISETP.GE.OR P0, PT, R13, R2, !P0 ;  /* 0x000000020d00720c */ /* 0x001fda0004706670 */
[----:B------:R-:W-:Y:S05]  /*0050*/  @P0 EXIT ;  /* 0x000000000000094d */ /* 0x000fea0003800000 */
[----:B------:R-:W0:Y:S01]  /*0060*/  LDCU.64 UR4, c[0x0][0x398] ;  /* 0x00007300ff0477ac */ /* 0x000e220008000a00 */
[----:B------:R-:W1:Y:S01]  /*0070*/  S2R R9, SR_TID.X ;  /* 0x0000000000097919 */ /* 0x000e620000002100 */
[----:B------:R-:W-:Y:S01]  /*0080*/  IMAD.MOV.U32 R0, RZ, RZ, RZ ;  /* 0x000000ffff007224 */ /* 0x000fe200078e00ff */
[----:B------:R-:W2:Y:S01]  /*0090*/  LDCU.64 UR6, c[0x0][0x358] ;  /* 0x00006b00ff0677ac */ /* 0x000ea20008000a00 */
[----:B0-----:R-:W-:-:S04]  /*00a0*/  UISETP.NE.U32.AND UP0, UPT, UR4, URZ, UPT ;  /* 0x000000ff0400728c */ /* 0x001fc8000bf05070 */
[----:B------:R-:W-:-:S09]  /*00b0*/  UISETP.NE.AND.EX UP0, UPT, UR5, URZ, UPT, UP0 ;  /* 0x000000ff0500728c */ /* 0x000fd2000bf05300 */
[----:B--2---:R-:W-:Y:S05]  /*00c0*/  BRA.U !UP0, `(.L_x_0) ;  /* 0x0000000108107547 */ /* 0x004fea000b800000 */
[----:B------:R-:W0:Y:S02]  /*00d0*/  LDC.64 R4, c[0x0][0x398] ;  /* 0x0000e600ff047b82 */ /* 0x000e240000000a00 */
[----:B0-----:R-:W-:-:S06]  /*00e0*/  IMAD.WIDE.U32 R4, R13, 0x4, R4 ;  /* 0x000000040d047825 */ /* 0x001fcc00078e0004 */
[----:B------:R-:W2:Y:S02]  /*00f0*/  LDG.E.CONSTANT R4, desc[UR6][R4.64] ;  /* 0x0000000604047981 */ /* 0x000ea4000c1e9900 */
[----:B--2---:R-:W-:-:S07]  /*0100*/  VIMNMX R0, PT, PT, RZ, R4, !PT ;  /* 0x00000004ff007248 */ /* 0x004fce0007fe0100 */
.L_x_0:
[----:B------:R-:W-:Y:S01]  /*0110*/  VIMNMX.U32 R10, PT, PT, R0, R3, PT ;  /* 0x00000003000a7248 */ /* 0x000fe20003fe0000 */
[----:B------:R-:W-:Y:S03]  /*0120*/  BSSY.RECONVERGENT B0, `(.L_x_1) ;  /* 0x000000d000007945 */ /* 0x000fe60003800200 */
[----:B-1----:R-:W-:-:S13]  /*0130*/  ISETP.GE.U32.AND P0, PT, R9, R10, PT ;  /* 0x0000000a0900720c */ /* 0x002fda0003f06070 */
[----:B------:R-:W-:Y:S05]  /*0140*/  @P0 BRA `(.L_x_2) ;  /* 0x0000000000280947 */ /* 0x000fea0003800000 */
[----:B------:R-:W0:Y:S01]  /*0150*/  LDC R11, c[0x0][0x360] ;  /* 0x0000d800ff0b7b82 */ /* 0x000e220000000800 */
[----:B------:R-:W-:Y:S02]  /*0160*/  IMAD.MOV.U32 R8, RZ, RZ, R9 ;  /* 0x000000ffff087224 */ /* 0x000fe400078e0009 */
[----:B------:R-:W-:-:S05]  /*0170*/  IMAD.MOV.U32 R15, RZ, RZ, 0x7fffffff ;  /* 0x7fffffffff0f7424 */ /* 0x000fca00078e00ff */
[----:B------:R-:W1:Y:S02]  /*0180*/  LDC.64 R6, c[0x0][0x3a8] ;  /* 0x0000ea00ff067b82 */ /* 0x000e640000000a00 */
.L_x_3:
[----:B--2---:R-:W-:Y:S02]  /*0190*/  IMAD R5, R8, R2, R13 ;  /* 0x0000000208057224 */ /* 0x004fe400078e020d */
[----:B0-----:R-:W-:Y:S02]  /*01a0*/  IMAD.IADD R8, R11, 0x1, R8 ;  /* 0x000000010b087824 */ /* 0x001fe400078e0208 */
[----:B-1----:R-:W-:-:S03]  /*01b0*/  IMAD.WIDE R4, R5, 0x4, R6 ;  /* 0x0000000405047825 */ /* 0x002fc600078e0206 */
[----:B------:R-:W-:Y:S02]  /*01c0*/  ISETP.GE.AND P0, PT, R8, R10, PT ;  /* 0x0000000a0800720c */ /* 0x000fe40003f06270 */
[----:B------:R2:W-:Y:S11]  /*01d0*/  STG.E desc[UR6][R4.64], R15 ;  /* 0x0000000f04007986 */ /* 0x0005f6000c101906 */
[----:B------:R-:W-:Y:S05]  /*01e0*/  @!P0 BRA `(.L_x_3) ;  /* 0xfffffffc00e88947 */ /* 0x000fea000383ffff */
.L_x_2:
[----:B------:R-:W-:Y:S05]  /*01f0*/  BSYNC.RECONVERGENT B0 ;  /* 0x0000000000007941 */ /* 0x000fea0003800200 */
.L_x_1:
[----:B------:R-:W-:-:S05]  /*0200*/  IMAD.IADD R2, R9, 0x1, R0 ;  /* 0x0000000109027824 */ /* 0x000fca00078e0200 */
[----:B------:R-:W-:-:S13]  /*0210*/  ISETP.GE.AND P0, PT, R2, R3, PT ;  /* 0x000000030200720c */ /* 0x000fda0003f06270 */
[----:B------:R-:W-:Y:S05]  /*0220*/  @P0 EXIT ;  /* 0x000000000000094d */ /* 0x000fea0003800000 */
[----:B------:R-:W0:Y:S01]  /*0230*/  LDC.64 R10, c[0x0][0x3a8] ;  /* 0x0000ea00ff0a7b82 */ /* 0x000e220000000a00 */
[----:B------:R-:W1:Y:S01]  /*0240*/  LDCU UR4, c[0x0][0x360] ;  /* 0x00006c00ff0477ac */ /* 0x000e620008000800 */
[----:B------:R-:W3:Y:S06]  /*0250*/  LDCU.64 UR8, c[0x0][0x3a0] ;  /* 0x00007400ff0877ac */ /* 0x000eec0008000a00 */
[----:B------:R-:W4:Y:S08]  /*0260*/  LDC.64 R8, c[0x0][0x390] ;  /* 0x0000e400ff087b82 */ /* 0x000f300000000a00 */
[----:B------:R-:W0:Y:S08]  /*0270*/  LDC.64 R6, c[0x0][0x380] ;  /* 0x0000e000ff067b82 */ /* 0x000e300000000a00 */
[----:B-123--:R-:W2:Y:S02]  /*0280*/  LDC.64 R4, c[0x0][0x388] ;  /* 0x0000e200ff047b82 */ /* 0x00eea40000000a00 */
.L_x_7:
[----:B-1----:R-:W-:-:S04]  /*0290*/  IMAD R15, R2, UR8, R13 ;  /* 0x00000008020f7c24 */ /* 0x002fc8000f8e020d */
[----:B--2---:R-:W-:-:S04]  /*02a0*/  IMAD.WIDE R18, R15, 0x4, R4 ;  /* 0x000000040f127825 */ /* 0x004fc800078e0204 */
[C---:B0-----:R-:W-:Y:S02]  /*02b0*/  IMAD.WIDE R16, R15.reuse, 0x4, R6 ;  /* 0x000000040f107825 */ /* 0x041fe400078e0206 */
[----:B------:R-:W2:Y:S02]  /*02c0*/  LDG.E.CONSTANT R19, desc[UR6][R18.64] ;  /* 0x0000000612137981 */ /* 0x000ea4000c1e9900 */
[----:B----4-:R-:W-:Y:S02]  /*02d0*/  IMAD.WIDE R20, R15, 0x4, R8 ;  /* 0x000000040f147825 */ /* 0x010fe400078e0208 */
[----:B------:R-:W3:Y:S04]  /*02e0*/  LDG.E.CONSTANT R16, desc[UR6][R16.64] ;  /* 0x0000000610107981 */ /* 0x000ee8000c1e9900 */
[----:B------:R-:W4:Y:S01]  /*02f0*/  LDG.E.CONSTANT R3, desc[UR6][R20.64] ;  /* 0x0000000614037981 */ /* 0x000f22000c1e9900 */
[----:B------:R-:W-:Y:S01]  /*0300*/  VIADD R2, R2, UR4 ;  /* 0x0000000402027c36 */ /* 0x000fe20008000000 */
[----:B------:R-:W-:Y:S01]  /*0310*/  BSSY.RECONVERGENT B0, `(.L_x_4) ;  /* 0x0000016000007945 */ /* 0x000fe20003800200 */
[----:B------:R-:W-:-:S03]  /*0320*/  IMAD.MOV.U32 R23, RZ, RZ, 0x7fffffff ;  /* 0x7fffffffff177424 */ /* 0x000fc600078e00ff */
[----:B------:R-:W-:Y:S02]  /*0330*/  ISETP.GE.AND P2, PT, R2, UR9, PT ;  /* 0x0000000902007c0c */ /* 0x000fe4000bf46270 */
[----:B--2---:R-:W-:-:S04]  /*0340*/  FSETP.NAN.AND P0, PT, |R19|, |R19|, PT ;  /* 0x400000131300720b */ /* 0x004fc80003f08200 */
[----:B---3--:R-:W-:-:S04]  /*0350*/  FSETP.NAN.OR P0, PT, |R16|, |R16|, P0 ;  /* 0x400000101000720b */ /* 0x008fc80000708600 */
[----:B----4-:R-:W-:-:S04]  /*0360*/  FSETP.NAN.OR P0, PT, |R3|, |R3|, P0 ;  /* 0x400000030300720b */ /* 0x010fc80000708600 */
[----:B------:R-:W-:-:S13]  /*0370*/  FSETP.EQ.OR P0, PT, R3, RZ, P0 ;  /* 0x000000ff0300720b */ /* 0x000fda0000702400 */
[----:B------:R-:W-:Y:S05]  /*0380*/  @P0 BRA `(.L_x_5) ;  /* 0x0000000000380947 */ /* 0x000fea0003800000 */
[----:B------:R-:W0:Y:S01]  /*0390*/  MUFU.RCP R12, R3 ;  /* 0x00000003000c7308 */ /* 0x000e220000001000 */
[----:B------:R-:W-:Y:S01]  /*03a0*/  FADD R0, R16, -R19 ;  /* 0x8000001310007221 */ /* 0x000fe20000000000 */
[----:B------:R-:W-:Y:S06]  /*03b0*/  BSSY.RECONVERGENT B1, `(.L_x_5) ;  /* 0x000000b000017945 */ /* 0x000fec0003800200 */
[----:B------:R-:W1:Y:S01]  /*03c0*/  FCHK P0, R0, R3 ;  /* 0x0000000300007302 */ /* 0x000e620000000000 */
[----:B0-----:R-:W-:-:S04]  /*03d0*/  FFMA R17, -R3, R12, 1 ;  /* 0x3f80000003117423 */ /* 0x001fc8000000010c */
[----:B------:R-:W-:-:S04]  /*03e0*/  FFMA R17, R12, R17, R12 ;  /* 0x000000110c117223 */ /* 0x000fc8000000000c */
[----:B------:R-:W-:-:S04]  /*03f0*/  FFMA R12, R0, R17, RZ ;  /* 0x00000011000c7223 */ /* 0x000fc800000000ff */
[----:B------:R-:W-:-:S04]  /*0400*/  FFMA R14, -R3, R12, R0 ;  /* 0x0000000c030e7223 */ /* 0x000fc80000000100 */
[----:B------:R-:W-:Y:S01]  /*0410*/  FFMA R23, R17, R14, R12 ;  /* 0x0000000e11177223 */ /* 0x000fe2000000000c */
[----:B-1----:R-:W-:Y:S06]  /*0420*/  @!P0 BRA `(.L_x_6) ;  /* 0x00000000000c8947 */ /* 0x002fec0003800000 */
[----:B------:R-:W-:-:S07]  /*0430*/  MOV R12, 0x450 ;  /* 0x00000450000c7802 */ /* 0x000fce0000000f00 */
[----:B------:R-:W-:Y:S05]  /*0440*/  CALL.REL.NOINC `($__internal_0_$__cuda_sm3x_div_rn_noftz_f32_slowpath) ;  /* 0x00000000001c7944 */ /* 0x000fea0003c00000 */
[----:B------:R-:W-:-:S07]  /*0450*/  IMAD.MOV.U32 R23, RZ, RZ, R0 ;  /* 0x000000ffff177224 */ /* 0x000fce00078e0000 */
.L_x_6:
[----:B------:R-:W-:Y:S05]  /*0460*/  BSYNC.RECONVERGENT B1 ;  /* 0x0000000000017941 */ /* 0x000fea0003800200 */
.L_x_5:
[----:B------:R-:W-:Y:S05]  /*0470*/  BSYNC.RECONVERGENT B0 ;  /* 0x0000000000007941 */ /* 0x000fea0003800200 */
.L_x_4:
[----:B------:R-:W-:-:S05]  /*0480*/  IMAD.WIDE R14, R15, 0x4, R10 ;  /* 0x000000040f0e7825 */ /* 0x000fca00078e020a */
[----:B------:R1:W-:Y:S01]  /*0490*/  STG.E desc[UR6][R14.64], R23 ;  /* 0x000000170e007986 */ /* 0x0003e2000c101906 */
[----:B------:R-:W-:Y:S05]  /*04a0*/  @!P2 BRA `(.L_x_7) ;  /* 0xfffffffc0078a947 */ /* 0x000fea000383ffff */
[----:B------:R-:W-:Y:S05]  /*04b0*/  EXIT ;  /* 0x000000000000794d */ /* 0x000fea0003800000 */
        .weak           $__internal_0_$__cuda_sm3x_div_rn_noftz_f32_slowpath
        .type           $__internal_0_$__cuda_sm3x_div_rn_noftz_f32_slowpath,@function
        .size           $__internal_0_$__cuda_sm3x_div_rn_noftz_f32_slowpath,(.L_x_37 - $__internal_0_$__cuda_sm3x_div_rn_noftz_f32_slowpath)
$__internal_0_$__cuda_sm3x_div_rn_noftz_f32_slowpath:
[--C-:B------:R-:W-:Y:S01]  /*04c0*/  SHF.R.U32.HI R14, RZ, 0x17, R3.reuse ;  /* 0x00000017ff0e7819 */ /* 0x100fe20000011603 */
[----:B------:R-:W-:Y:S01]  /*04d0*/  BSSY.RECONVERGENT B2, `(.L_x_8) ;  /* 0x0000064000027945 */ /* 0x000fe20003800200 */
[--C-:B------:R-:W-:Y:S01]  /*04e0*/  SHF.R.U32.HI R16, RZ, 0x17, R0.reuse ;  /* 0x00000017ff107819 */ /* 0x100fe20000011600 */
[----:B------:R-:W-:Y:S01]  /*04f0*/  IMAD.MOV.U32 R17, RZ, RZ, R0 ;  /* 0x000000ffff117224 */ /* 0x000fe200078e0000 */
[----:B------:R-:W-:Y:S01]  /*0500*/  LOP3.LUT R14, R14, 0xff, RZ, 0xc0, !PT ;  /* 0x000000ff0e0e7812 */ /* 0x000fe200078ec0ff */
[----:B------:R-:W-:Y:S01]  /*0510*/  IMAD.MOV.U32 R18, RZ, RZ, R3 ;  /* 0x000000ffff127224 */ /* 0x000fe200078e0003 */
[----:B------:R-:W-:-:S03]  /*0520*/  LOP3.LUT R19, R16, 0xff, RZ, 0xc0, !PT ;  /* 0x000000ff10137812 */ /* 0x000fc600078ec0ff */
[----:B------:R-:W-:Y:S02]  /*0530*/  VIADD R21, R14, 0xffffffff ;  /* 0xffffffff0e157836 */ /* 0x000fe40000000000 */
[----:B------:R-:W-:-:S03]  /*0540*/  VIADD R20, R19, 0xffffffff ;  /* 0xffffffff13147836 */ /* 0x000fc60000000000 */
[----:B------:R-:W-:-:S04]  /*0550*/  ISETP.GT.U32.AND P0, PT, R21, 0xfd, PT ;  /* 0x000000fd1500780c */ /* 0x000fc80003f04070 */
[----:B------:R-:W-:-:S13]  /*0560*/  ISETP.GT.U32.OR P0, PT, R20, 0xfd, P0 ;  /* 0x000000fd1400780c */ /* 0x000fda0000704470 */
[----:B------:R-:W-:Y:S01]  /*0570*/  @!P0 IMAD.MOV.U32 R16, RZ, RZ, RZ ;  /* 0x000000ffff108224 */ /* 0x000fe200078e00ff */
[----:B------:R-:W-:Y:S06]  /*0580*/  @!P0 BRA `(.L_x_9) ;  /* 0x00000000005c8947 */ /* 0x000fec0003800000 */
[----:B------:R-:W-:Y:S02]  /*0590*/  FSETP.GTU.FTZ.AND P0, PT, |R0|, +INF , PT ;  /* 0x7f8000000000780b */ /* 0x000fe40003f1c200 */
[----:B------:R-:W-:-:S04]  /*05a0*/  FSETP.GTU.FTZ.AND P1, PT, |R3|, +INF , PT ;  /* 0x7f8000000300780b */ /* 0x000fc80003f3c200 */
[----:B------:R-:W-:-:S13]  /*05b0*/  PLOP3.LUT P0, PT, P0, P1, PT, 0xf8, 0x8f ;  /* 0x00000000008f781c */ /* 0x000fda0000703f70 */
[----:B------:R-:W-:Y:S05]  /*05c0*/  @P0 BRA `(.L_x_10) ;  /* 0x00000004004c0947 */ /* 0x000fea0003800000 */
[----:B------:R-:W-:-:S13]  /*05d0*/  LOP3.LUT P0, RZ, R18, 0x7fffffff, R17, 0xc8, !PT ;  /* 0x7fffffff12ff7812 */ /* 0x000fda000780c811 */
[----:B------:R-:W-:Y:S05]  /*05e0*/  @!P0 BRA `(.L_x_11) ;  /* 0x00000004003c8947 */ /* 0x000fea0003800000 */
[C---:B------:R-:W-:Y:S02]  /*05f0*/  FSETP.NEU.FTZ.AND P3, PT, |R0|.reuse, +INF , PT ;  /* 0x7f8000000000780b */ /* 0x040fe40003f7d200 */
[----:B------:R-:W-:Y:S02]  /*0600*/  FSETP.NEU.FTZ.AND P1, PT, |R3|, +INF , PT ;  /* 0x7f8000000300780b */ /* 0x000fe40003f3d200 */
[----:B------:R-:W-:-:S11]  /*0610*/  FSETP.NEU.FTZ.AND P0, PT, |R0|, +INF , PT ;  /* 0x7f8000000000780b */ /* 0x000fd60003f1d200 */
[----:B------:R-:W-:Y:S05]  /*0620*/  @!P1 BRA !P3, `(.L_x_11) ;  /* 0x00000004002c9947 */ /* 0x000fea0005800000 */
[----:B------:R-:W-:-:S04]  /*0630*/  LOP3.LUT P3, RZ, R17, 0x7fffffff, RZ, 0xc0, !PT ;  /* 0x7fffffff11ff7812 */ /* 0x000fc8000786c0ff */
[----:B------:R-:W-:-:S13]  /*0640*/  PLOP3.LUT P1, PT, P1, P3, PT, 0x2f, 0xf2 ;  /* 0x0000000000f2781c */ /* 0x000fda0000f26577 */
[----:B------:R-:W-:Y:S05]  /*0650*/  @P1 BRA `(.L_x_12) ;  /* 0x0000000400181947 */ /* 0x000fea0003800000 */
[----:B------:R-:W-:-:S04]  /*0660*/  LOP3.LUT P1, RZ, R18, 0x7fffffff, RZ, 0xc0, !PT ;  /* 0x7fffffff12ff7812 */ /* 0x000fc8000782c0ff */
[----:B------:R-:W-:-:S13]  /*0670*/  PLOP3.LUT P0, PT, P0, P1, PT, 0x2f, 0xf2 ;  /* 0x0000000000f2781c */ /* 0x000fda0000702577 */
[----:B------:R-:W-:Y:S05]  /*0680*/  @P0 BRA `(.L_x_13) ;  /* 0x0000000400000947 */ /* 0x000fea0003800000 */
[----:B------:R-:W-:Y:S02]  /*0690*/  ISETP.GE.AND P0, PT, R20, RZ, PT ;  /* 0x000000ff1400720c */ /* 0x000fe40003f06270 */
[----:B------:R-:W-:-:S11]  /*06a0*/  ISETP.GE.AND P1, PT, R21, RZ, PT ;  /* 0x000000ff1500720c */ /* 0x000fd60003f26270 */
[----:B------:R-:W-:Y:S02]  /*06b0*/  @P0 IMAD.MOV.U32 R16, RZ, RZ, RZ ;  /* 0x000000ffff100224 */ /* 0x000fe400078e00ff */
[----:B------:R-:W-:Y:S01]  /*06c0*/  @!P0 FFMA R17, R0, 1.84467440737095516160e+19, RZ ;  /* 0x5f80000000118823 */ /* 0x000fe200000000ff */
[----:B------:R-:W-:Y:S02]  /*06d0*/  @!P0 IMAD.MOV.U32 R16, RZ, RZ, -0x40 ;  /* 0xffffffc0ff108424 */ /* 0x000fe400078e00ff */
[----:B------:R-:W-:Y:S02]  /*06e0*/  @!P1 FFMA R18, R3, 1.84467440737095516160e+19, RZ ;  /* 0x5f80000003129823 */ /* 0x000fe400000000ff */
[----:B------:R-:W-:-:S07]  /*06f0*/  @!P1 VIADD R16, R16, 0x40 ;  /* 0x0000004010109836 */ /* 0x000fce0000000000 */
.L_x_9:
[----:B------:R-:W-:Y:S01]  /*0700*/  LEA R3, R14, 0xc0800000, 0x17 ;  /* 0xc08000000e037811 */ /* 0x000fe200078eb8ff */
[----:B------:R-:W-:Y:S01]  /*0710*/  VIADD R19, R19, 0xffffff81 ;  /* 0xffffff8113137836 */ /* 0x000fe20000000000 */
[----:B------:R-:W-:Y:S03]  /*0720*/  BSSY.RECONVERGENT B3, `(.L_x_14) ;  /* 0x0000035000037945 */ /* 0x000fe60003800200 */
[----:B------:R-:W-:Y:S02]  /*0730*/  IMAD.IADD R20, R18, 0x1, -R3 ;  /* 0x0000000112147824 */ /* 0x000fe400078e0a03 */
[C---:B------:R-:W-:Y:S01]  /*0740*/  IMAD R0, R19.reuse, -0x800000, R17 ;  /* 0xff80000013007824 */ /* 0x040fe200078e0211 */
[----:B------:R-:W-:Y:S01]  /*0750*/  IADD3 R19, PT, PT, R19, 0x7f, -R14 ;  /* 0x0000007f13137810 */ /* 0x000fe20007ffe80e */
[----:B------:R-:W0:Y:S01]  /*0760*/  MUFU.RCP R3, R20 ;  /* 0x0000001400037308 */ /* 0x000e220000001000 */
[----:B------:R-:W-:-:S03]  /*0770*/  FADD.FTZ R21, -R20, -RZ ;  /* 0x800000ff14157221 */ /* 0x000fc60000010100 */
[----:B------:R-:W-:Y:S02]  /*0780*/  IMAD.IADD R19, R19, 0x1, R16 ;  /* 0x0000000113137824 */ /* 0x000fe400078e0210 */
[----:B0-----:R-:W-:-:S04]  /*0790*/  FFMA R18, R3, R21, 1 ;  /* 0x3f80000003127423 */ /* 0x001fc80000000015 */
[----:B------:R-:W-:-:S04]  /*07a0*/  FFMA R3, R3, R18, R3 ;  /* 0x0000001203037223 */ /* 0x000fc80000000003 */
[----:B------:R-:W-:-:S04]  /*07b0*/  FFMA R18, R0, R3, RZ ;  /* 0x0000000300127223 */ /* 0x000fc800000000ff */
[----:B------:R-:W-:-:S04]  /*07c0*/  FFMA R17, R21, R18, R0 ;  /* 0x0000001215117223 */ /* 0x000fc80000000000 */
[----:B------:R-:W-:-:S04]  /*07d0*/  FFMA R18, R3, R17, R18 ;  /* 0x0000001103127223 */ /* 0x000fc80000000012 */
[----:B------:R-:W-:-:S04]  /*07e0*/  FFMA R21, R21, R18, R0 ;  /* 0x0000001215157223 */ /* 0x000fc80000000000 */
[----:B------:R-:W-:-:S05]  /*07f0*/  FFMA R0, R3, R21, R18 ;  /* 0x0000001503007223 */ /* 0x000fca0000000012 */
[----:B------:R-:W-:-:S04]  /*0800*/  SHF.R.U32.HI R14, RZ, 0x17, R0 ;  /* 0x00000017ff0e7819 */ /* 0x000fc80000011600 */
[----:B------:R-:W-:-:S05]  /*0810*/  LOP3.LUT R14, R14, 0xff, RZ, 0xc0, !PT ;  /* 0x000000ff0e0e7812 */ /* 0x000fca00078ec0ff */
[----:B------:R-:W-:-:S04]  /*0820*/  IMAD.IADD R20, R14, 0x1, R19 ;  /* 0x000000010e147824 */ /* 0x000fc800078e0213 */
[----:B------:R-:W-:-:S05]  /*0830*/  VIADD R14, R20, 0xffffffff ;  /* 0xffffffff140e7836 */ /* 0x000fca0000000000 */
[----:B------:R-:W-:-:S13]  /*0840*/  ISETP.GE.U32.AND P0, PT, R14, 0xfe, PT ;  /* 0x000000fe0e00780c */ /* 0x000fda0003f06070 */
[----:B------:R-:W-:Y:S05]  /*0850*/  @!P0 BRA `(.L_x_15) ;  /* 0x0000000000808947 */ /* 0x000fea0003800000 */
[----:B------:R-:W-:-:S13]  /*0860*/  ISETP.GT.AND P0, PT, R20, 0xfe, PT ;  /* 0x000000fe1400780c */ /* 0x000fda0003f04270 */
[----:B------:R-:W-:Y:S05]  /*0870*/  @P0 BRA `(.L_x_16) ;  /* 0x00000000006c0947 */ /* 0x000fea0003800000 */
[----:B------:R-:W-:-:S13]  /*0880*/  ISETP.GE.AND P0, PT, R20, 0x1, PT ;  /* 0x000000011400780c */ /* 0x000fda0003f06270 */
[----:B------:R-:W-:Y:S05]  /*0890*/  @P0 BRA `(.L_x_17) ;  /* 0x0000000000740947 */ /* 0x000fea0003800000 */
[----:B------:R-:W-:Y:S02]  /*08a0*/  ISETP.GE.AND P0, PT, R20, -0x18, PT ;  /* 0xffffffe81400780c */ /* 0x000fe40003f06270 */
[----:B------:R-:W-:-:S11]  /*08b0*/  LOP3.LUT R0, R0, 0x80000000, RZ, 0xc0, !PT ;  /* 0x8000000000007812 */ /* 0x000fd600078ec0ff */
[----:B------:R-:W-:Y:S05]  /*08c0*/  @!P0 BRA `(.L_x_17) ;  /* 0x0000000000688947 */ /* 0x000fea0003800000 */
[CCC-:B------:R-:W-:Y:S01]  /*08d0*/  FFMA.RZ R14, R3.reuse, R21.reuse, R18.reuse ;  /* 0x00000015030e7223 */ /* 0x1c0fe2000000c012 */
[C---:B------:R-:W-:Y:S01]  /*08e0*/  VIADD R17, R20.reuse, 0x20 ;  /* 0x0000002014117836 */ /* 0x040fe20000000000 */
[C---:B------:R-:W-:Y:S02]  /*08f0*/  ISETP.NE.AND P3, PT, R20.reuse, RZ, PT ;  /* 0x000000ff1400720c */ /* 0x040fe40003f65270 */
[----:B------:R-:W-:Y:S02]  /*0900*/  ISETP.NE.AND P1, PT, R20, RZ, PT ;  /* 0x000000ff1400720c */ /* 0x000fe40003f25270 */
[----:B------:R-:W-:Y:S01]  /*0910*/  LOP3.LUT R16, R14, 0x7fffff, RZ, 0xc0, !PT ;  /* 0x007fffff0e107812 */ /* 0x000fe200078ec0ff */
[CCC-:B------:R-:W-:Y:S01]  /*0920*/  FFMA.RP R14, R3.reuse, R21.reuse, R18.reuse ;  /* 0x00000015030e7223 */ /* 0x1c0fe20000008012 */
[----:B------:R-:W-:Y:S01]  /*0930*/  FFMA.RM R3, R3, R21, R18 ;  /* 0x0000001503037223 */ /* 0x000fe20000004012 */
[----:B------:R-:W-:Y:S01]  /*0940*/  IMAD.MOV R18, RZ, RZ, -R20 ;  /* 0x000000ffff127224 */ /* 0x000fe200078e0a14 */
[----:B------:R-:W-:-:S03]  /*0950*/  LOP3.LUT R16, R16, 0x800000, RZ, 0xfc, !PT ;  /* 0x0080000010107812 */ /* 0x000fc600078efcff */
[----:B------:R-:W-:Y:S02]  /*0960*/  FSETP.NEU.FTZ.AND P0, PT, R14, R3, PT ;  /* 0x000000030e00720b */ /* 0x000fe40003f1d000 */
[----:B------:R-:W-:Y:S02]  /*0970*/  SHF.L.U32 R17, R16, R17, RZ ;  /* 0x0000001110117219 */ /* 0x000fe400000006ff */
[----:B------:R-:W-:Y:S02]  /*0980*/  SEL R3, R18, RZ, P3 ;  /* 0x000000ff12037207 */ /* 0x000fe40001800000 */
[----:B------:R-:W-:Y:S02]  /*0990*/  ISETP.NE.AND P1, PT, R17, RZ, P1 ;  /* 0x000000ff1100720c */ /* 0x000fe40000f25270 */
[----:B------:R-:W-:Y:S02]  /*09a0*/  SHF.R.U32.HI R3, RZ, R3, R16 ;  /* 0x00000003ff037219 */ /* 0x000fe40000011610 */
[----:B------:R-:W-:-:S02]  /*09b0*/  PLOP3.LUT P0, PT, P0, P1, PT, 0xf8, 0x8f ;  /* 0x00000000008f781c */ /* 0x000fc40000703f70 */
[----:B------:R-:W-:Y:S02]  /*09c0*/  SHF.R.U32.HI R17, RZ, 0x1, R3 ;  /* 0x00000001ff117819 */ /* 0x000fe40000011603 */
[----:B------:R-:W-:-:S04]  /*09d0*/  SEL R14, RZ, 0x1, !P0 ;  /* 0x00000001ff0e7807 */ /* 0x000fc80004000000 */
[----:B------:R-:W-:-:S04]  /*09e0*/  LOP3.LUT R14, R14, 0x1, R17, 0xf8, !PT ;  /* 0x000000010e0e7812 */ /* 0x000fc800078ef811 */
[----:B------:R-:W-:-:S05]  /*09f0*/  LOP3.LUT R14, R14, R3, RZ, 0xc0, !PT ;  /* 0x000000030e0e7212 */ /* 0x000fca00078ec0ff */
[----:B------:R-:W-:-:S05]  /*0a00*/  IMAD.IADD R17, R17, 0x1, R14 ;  /* 0x0000000111117824 */ /* 0x000fca00078e020e */
[----:B------:R-:W-:Y:S01]  /*0a10*/  LOP3.LUT R0, R17, R0, RZ, 0xfc, !PT ;  /* 0x0000000011007212 */ /* 0x000fe200078efcff */
[----:B------:R-:W-:Y:S06]  /*0a20*/  BRA `(.L_x_17) ;  /* 0x0000000000107947 */ /* 0x000fec0003800000 */
.L_x_16:
[----:B------:R-:W-:-:S04]  /*0a30*/  LOP3.LUT R0, R0, 0x80000000, RZ, 0xc0, !PT ;  /* 0x8000000000007812 */ /* 0x000fc800078ec0ff */
[----:B------:R-:W-:Y:S01]  /*0a40*/  LOP3.LUT R0, R0, 0x7f800000, RZ, 0xfc, !PT ;  /* 0x7f80000000007812 */ /* 0x000fe200078efcff */
[----:B------:R-:W-:Y:S06]  /*0a50*/  BRA `(.L_x_17) ;  /* 0x0000000000047947 */ /* 0x000fec0003800000 */
.L_x_15:
[----:B------:R-:W-:-:S07]  /*0a60*/  IMAD R0, R19, 0x800000, R0 ;  /* 0x0080000013007824 */ /* 0x000fce00078e0200 */
.L_x_17:
[----:B------:R-:W-:Y:S05]  /*0a70*/  BSYNC.RECONVERGENT B3 ;  /* 0x0000000000037941 */ /* 0x000fea0003800200 */
.L_x_14:
[----:B------:R-:W-:Y:S05]  /*0a80*/  BRA `(.L_x_18) ;  /* 0x0000000000207947 */ /* 0x000fea0003800000 */
.L_x_13:
[----:B------:R-:W-:-:S04]  /*0a90*/  LOP3.LUT R0, R18, 0x80000000, R17, 0x48, !PT ;  /* 0x8000000012007812 */ /* 0x000fc800078e4811 */
[----:B------:R-:W-:Y:S01]  /*0aa0*/  LOP3.LUT R0, R0, 0x7f800000, RZ, 0xfc, !PT ;  /* 0x7f80000000007812 */ /* 0x000fe200078efcff */
[----:B------:R-:W-:Y:S06]  /*0ab0*/  BRA `(.L_x_18) ;  /* 0x0000000000147947 */ /* 0x000fec0003800000 */
.L_x_12:
[----:B------:R-:W-:Y:S01]  /*0ac0*/  LOP3.LUT R0, R18, 0x80000000, R17, 0x48, !PT ;  /* 0x8000000012007812 */ /* 0x000fe200078e4811 */
[----:B------:R-:W-:Y:S06]  /*0ad0*/  BRA `(.L_x_18) ;  /* 0x00000000000c7947 */ /* 0x000fec0003800000 */
.L_x_11:
[----:B------:R-:W0:Y:S01]  /*0ae0*/  MUFU.RSQ R0, -QNAN ;  /* 0xffc0000000007908 */ /* 0x000e220000001400 */
[----:B------:R-:W-:Y:S05]  /*0af0*/  BRA `(.L_x_18) ;  /* 0x0000000000047947 */ /* 0x000fea0003800000 */
.L_x_10:
[----:B------:R-:W-:-:S07]  /*0b00*/  FADD.FTZ R0, R0, R3 ;  /* 0x0000000300007221 */ /* 0x000fce0000010000 */
.L_x_18:
[----:B------:R-:W-:Y:S05]  /*0b10*/  BSYNC.RECONVERGENT B2 ;  /* 0x0000000000027941 */ /* 0x000fea0003800200 */
.L_x_8:
[----:B------:R-:W-:Y:S02]  /*0b20*/  IMAD.MOV.U32 R16, RZ, RZ, R12 ;  /* 0x000000ffff107224 */ /* 0x000fe400078e000c */
[----:B------:R-:W-:-:S04]  /*0b30*/  IMAD.MOV.U32 R17, RZ, RZ, 0x0 ;  /* 0x00000000ff117424 */ /* 0x000fc800078e00ff */
[----:B0-----:R-:W-:Y:S05]  /*0b40*/  RET.REL.NODEC R16 `(marketefi_many_series_one_param_f32) ;  /* 0xfffffff4102c7950 */ /* 0x001fea0003c3ffff */
.L_x_19:
[----:B------:R-:W-:-:S00]  /*0b50*/  BRA `(.L_x_19) ;  /* 0xfffffffc00fc7947 */ /* 0x000fc0000383ffff */
[----:B------:R-:W-:-:S00]  /*0b60*/  NOP ;  /* 0x0000000000007918 */ /* 0x000fc00000000000 */
        /* <DEDUP_REMOVED lines=9> */
.L_x_37:


//--------------------- .text.marketefi_kernel_f32 --------------------------
	.section	.text.marketefi_kernel_f32,"ax",@progbits
	.align	128
        .global         marketefi_kernel_f32
        .type           marketefi_kernel_f32,@function
        .size           marketefi_kernel_f32,(.L_x_38 - marketefi_kernel_f32)
        .other          marketefi_kernel_f32,@"STO_CUDA_ENTRY STV_DEFAULT"
marketefi_kernel_f32:
.text.marketefi_kernel_f32:
[----:B------:R-:W-:Y:S08]  /*0000*/  LDC R1, c[0x0][0x37c] ;  /* 0x0000df00ff017b82 */ /* 0x000ff00000000800 */
[----:B------:R-:W0:Y:S01]  /*0010*/  LDC R0, c[0x0][0x398] ;  /* 0x0000e600ff007b82 */ /* 0x000e220000000800 */
[----:B------:R-:W1:Y:S07]  /*0020*/  S2R R13, SR_TID.X ;  /* 0x00000000000d7919 */ /* 0x000e6e0000002100 */
[----:B------:R-:W1:Y:S08]  /*0030*/  S2UR UR4, SR_CTAID.X ;  /* 0x00000000000479c3 */ /* 0x000e700000002500 */
[----:B------:R-:W1:Y:S01]  /*0040*/  LDC R2, c[0x0][0x360] ;  /* 0x0000d800ff027b82 */ /* 0x000e620000000800 */
[----:B0-----:R-:W-:Y:S01]  /*0050*/  ISETP.GE.AND P0, PT, R0, 0x1, PT ;  /* 0x000000010000780c */ /* 0x001fe20003f06270 */
[----:B-1----:R-:W-:-:S12]  /*0060*/  IMAD R13, R2, UR4, R13 ;  /* 0x00000004020d7c24 */ /* 0x002fd8000f8e020d */
[----:B------:R-:W-:Y:S05]  /*0070*/  @!P0 EXIT ;  /* 0x000000000000894d */ /* 0x000fea0003800000 */
[----:B------:R-:W-:-:S13]  /*0080*/  ISETP.GE.AND P0, PT, R13, R0, PT ;  /* 0x000000000d00720c */ /* 0x000fda0003f06270 */
[----:B------:R-:W-:Y:S05]  /*0090*/  @P0 EXIT ;  /* 0x000000000000094d */ /* 0x000fea0003800000 */
[----:B------:R-:W0:Y:S01]  /*00a0*/  LDC.64 R10, c[0x0][0x390] ;  /* 0x0000e400ff0a7b82 */ /* 0x000e220000000a00 */
[----:B------:R-:W1:Y:S01]  /*00b0*/  LDCU UR4, c[0x0][0x39c] ;  /* 0x00007380ff0477ac */ /* 0x000e620008000800 */
[----:B------:R-:W2:Y:S06]  /*00c0*/  LDCU UR5, c[0x0][0x370] ;  /* 0x00006e00ff0577ac */ /* 0x000eac0008000800 */
[----:B------:R-:W3:Y:S01]  /*00d0*/  LDC.64 R8, c[0x0][0x3a0] ;  /* 0x0000e800ff087b82 */ /* 0x000ee20000000a00 */
[----:B------:R-:W4:Y:S01]  /*00e0*/  LDCU.64 UR6, c[0x0][0x358] ;  /* 0x00006b00ff0677ac */ /* 0x000f220008000a00 */
[----:B------:R-:W0:Y:S06]  /*00f0*/  LDCU UR8, c[0x0][0x398] ;  /* 0x00007300ff0877ac */ /* 0x000e2c0008000800 */
[----:B------:R-:W0:Y:S01]  /*0100*/  LDC.64 R6, c[0x0][0x380] ;  /* 0x0000e000ff067b82 */ /* 0x000e220000000a00 */
[----:B-1----:R-:W-:Y:S01]  /*0110*/  UISETP.LT.AND UP0, UPT, URZ, UR4, UPT ;  /* 0x00000004ff00728c */ /* 0x002fe2000bf01270 */
[----:B--2---:R-:W-:-:S06]  /*0120*/  IMAD R2, R2, UR5, RZ ;  /* 0x0000000502027c24 */ /* 0x004fcc000f8e02ff */
[----:B------:R-:W1:Y:S01]  /*0130*/  LDC.64 R4, c[0x0][0x388] ;  /* 0x0000e200ff047b82 */ /* 0x000e620000000a00 */
[----:B----4-:R-:W-:-:S12]  /*0140*/  USEL UR4, URZ, UR4, !UP0 ;  /* 0x00000004ff047287 */ /* 0x010fd8000c000000 */
.L_x_24:
[----:B------:R-:W-:Y:S01]  /*0150*/  ISETP.GE.AND P0, PT, R13, UR4, PT ;  /* 0x000000040d007c0c */ /* 0x000fe2000bf06270 */
[----:B------:R-:W-:-:S12]  /*0160*/  BSSY.RECONVERGENT B0, `(.L_x_20) ;  /* 0x0000025000007945 */ /* 0x000fd80003800200 */
[----:B--2---:R-:W2:Y:S01]  /*0170*/  @!P0 LDC.64 R14, c[0x0][0x3a0] ;  /* 0x0000e800ff0e8b82 */ /* 0x004ea20000000a00 */
[----:B------:R-:W-:Y:S02]  /*0180*/  @!P0 IMAD.MOV.U32 R3, RZ, RZ, 0x7fffffff ;  /* 0x7fffffffff038424 */ /* 0x000fe400078e00ff */
[----:B--2---:R-:W-:-:S05]  /*0190*/  @!P0 IMAD.WIDE R14, R13, 0x4, R14 ;  /* 0x000000040d0e8825 */ /* 0x004fca00078e020e */
[----:B------:R2:W-:Y:S01]  /*01a0*/  @!P0 STG.E desc[UR6][R14.64], R3 ;  /* 0x000000030e008986 */ /* 0x0005e2000c101906 */
[----:B----4-:R-:W-:Y:S05]  /*01b0*/  @!P0 BRA `(.L_x_21) ;  /* 0x00000000007c8947 */ /* 0x010fea0003800000 */
[----:B-1----:R-:W-:-:S04]  /*01c0*/  IMAD.WIDE.U32 R16, R13, 0x4, R4 ;  /* 0x000000040d107825 */ /* 0x002fc800078e0004 */
[C---:B0-2---:R-:W-:Y:S02]  /*01d0*/  IMAD.WIDE.U32 R14, R13.reuse, 0x4, R6 ;  /* 0x000000040d0e7825 */ /* 0x045fe400078e0006 */
[----:B------:R-:W2:Y:S02]  /*01e0*/  LDG.E.CONSTANT R17, desc[UR6][R16.64] ;  /* 0x0000000610117981 */ /* 0x000ea4000c1e9900 */
[----:B------:R-:W-:Y:S02]  /*01f0*/  IMAD.WIDE.U32 R18, R13, 0x4, R10 ;  /* 0x000000040d127825 */ /* 0x000fe400078e000a */
[----:B------:R-:W4:Y:S04]  /*0200*/  LDG.E.CONSTANT R14, desc[UR6][R14.64] ;  /* 0x000000060e0e7981 */ /* 0x000f28000c1e9900 */
[----:B------:R-:W5:Y:S01]  /*0210*/  LDG.E.CONSTANT R3, desc[UR6][R18.64] ;  /* 0x0000000612037981 */ /* 0x000f62000c1e9900 */
[----:B--2---:R-:W-:-:S04]  /*0220*/  FSETP.NAN.AND P0, PT, |R17|, |R17|, PT ;  /* 0x400000111100720b */ /* 0x004fc80003f08200 */
[----:B----4-:R-:W-:-:S04]  /*0230*/  FSETP.NAN.OR P0, PT, |R14|, |R14|, P0 ;  /* 0x4000000e0e00720b */ /* 0x010fc80000708600 */
[----:B-----5:R-:W-:-:S04]  /*0240*/  FSETP.NAN.OR P0, PT, |R3|, |R3|, P0 ;  /* 0x400000030300720b */ /* 0x020fc80000708600 */
[----:B------:R-:W-:-:S13]  /*0250*/  FSETP.NEU.AND P0, PT, R3, RZ, !P0 ;  /* 0x000000ff0300720b */ /* 0x000fda000470d000 */
[----:B------:R-:W0:Y:S01]  /*0260*/  @!P0 LDC.64 R20, c[0x0][0x3a0] ;  /* 0x0000e800ff148b82 */ /* 0x000e220000000a00 */
[----:B------:R-:W-:Y:S02]  /*0270*/  @!P0 IMAD.MOV.U32 R23, RZ, RZ, 0x7fffffff ;  /* 0x7fffffffff178424 */ /* 0x000fe400078e00ff */
[----:B0-----:R-:W-:-:S05]  /*0280*/  @!P0 IMAD.WIDE.U32 R20, R13, 0x4, R20 ;  /* 0x000000040d148825 */ /* 0x001fca00078e0014 */
[----:B------:R4:W-:Y:S01]  /*0290*/  @!P0 STG.E desc[UR6][R20.64], R23 ;  /* 0x0000001714008986 */ /* 0x0009e2000c101906 */
[----:B------:R-:W-:Y:S05]  /*02a0*/  @!P0 BRA `(.L_x_21) ;  /* 0x0000000000408947 */ /* 0x000fea0003800000 */
        /* <DEDUP_REMOVED lines=11> */
[----:B---34-:R-:W-:Y:S05]  /*0360*/  CALL.REL.NOINC `($__internal_1_$__cuda_sm3x_div_rn_noftz_f32_slowpath) ;  /* 0x0000000000247944 */ /* 0x018fea0003c00000 */
[----:B------:R-:W-:-:S07]  /*0370*/  IMAD.MOV.U32 R17, RZ, RZ, R0 ;  /* 0x000000ffff117224 */ /* 0x000fce00078e0000 */
.L_x_23:
[----:B------:R-:W-:Y:S05]  /*0380*/  BSYNC.RECONVERGENT B1 ;  /* 0x0000000000017941 */ /* 0x000fea0003800200 */
.L_x_22:
[----:B---3--:R-:W-:-:S05]  /*0390*/  IMAD.WIDE.U32 R14, R13, 0x4, R8 ;  /* 0x000000040d0e7825 */ /* 0x008fca00078e0008 */
[----:B------:R0:W-:Y:S02]  /*03a0*/  STG.E desc[UR6][R14.64], R17 ;  /* 0x000000110e007986 */ /* 0x0001e4000c101906 */
.L_x_21:
[----:B0-----:R-:W-:Y:S05]  /*03b0*/  BSYNC.RECONVERGENT B0 ;  /* 0x0000000000007941 */ /* 0x001fea0003800200 */
.L_x_20:
[----:B------:R-:W-:-:S05]  /*03c0*/  IMAD.IADD R13, R2, 0x1, R13 ;  /* 0x00000001020d7824 */ /* 0x000fca00078e020d */
[----:B------:R-:W-:-:S13]  /*03d0*/  ISETP.GE.AND P0, PT, R13, UR8, PT ;  /* 0x000000080d007c0c */ /* 0x000fda000bf06270 */
[----:B------:R-:W-:Y:S05]  /*03e0*/  @!P0 BRA `(.L_x_24) ;  /* 0xfffffffc00588947 */ /* 0x000fea000383ffff */
[----:B------:R-:W-:Y:S05]  /*03f0*/  EXIT ;  /* 0x000000000000794d */ /* 0x000fea0003800000 */
        .weak           $__internal_1_$__cuda_sm3x_div_rn_noftz_f32_slowpath
        .type           $__internal_1_$__cuda_sm3x_div_rn_noftz_f32_slowpath,@function
        .size           $__internal_1_$__cuda_sm3x_div_rn_noftz_f32_slowpath,(.L_x_38 - $__internal_1_$__cuda_sm3x_div_rn_noftz_f32_slowpath)
$__internal_1_$__cuda_sm3x_div_rn_noftz_f32_slowpath:
        /* <DEDUP_REMOVED lines=36> */
.L_x_26:
[----:B------:R-:W-:Y:S01]  /*0640*/  LEA R0, R14, 0xc0800000, 0x17 ;  /* 0xc08000000e007811 */ /* 0x000fe200078eb8ff */
[----:B------:R-:W-:Y:S04]  /*0650*/  BSSY.RECONVERGENT B3, `(.L_x_31) ;  /* 0x0000036000037945 */ /* 0x000fe80003800200 */
[----:B------:R-:W-:Y:S02]  /*0660*/  IMAD.IADD R18, R17, 0x1, -R0 ;  /* 0x0000000111127824 */ /* 0x000fe400078e0a00 */
[----:B------:R-:W-:Y:S02]  /*0670*/  VIADD R17, R20, 0xffffff81 ;  /* 0xffffff8114117836 */ /* 0x000fe40000000000 */
[----:B------:R-:W0:Y:S01]  /*0680*/  MUFU.RCP R3, R18 ;  /* 0x0000001200037308 */ /* 0x000e220000001000 */
[----:B------:R-:W-:Y:S01]  /*0690*/  FADD.FTZ R19, -R18, -RZ ;  /* 0x800000ff12137221 */ /* 0x000fe20000010100 */
[----:B------:R-:W-:-:S03]  /*06a0*/  IMAD R0, R17, -0x800000, R16 ;  /* 0xff80000011007824 */ /* 0x000fc600078e0210 */
[----:B0-----:R-:W-:-:S04]  /*06b0*/  FFMA R20, R3, R19, 1 ;  /* 0x3f80000003147423 */ /* 0x001fc80000000013 */
[----:B------:R-:W-:-:S04]  /*06c0*/  FFMA R3, R3, R20, R3 ;  /* 0x0000001403037223 */ /* 0x000fc80000000003 */
[----:B------:R-:W-:-:S04]  /*06d0*/  FFMA R16, R0, R3, RZ ;  /* 0x0000000300107223 */ /* 0x000fc800000000ff */
[----:B------:R-:W-:-:S04]  /*06e0*/  FFMA R20, R19, R16, R0 ;  /* 0x0000001013147223 */ /* 0x000fc80000000000 */
[----:B------:R-:W-:Y:S01]  /*06f0*/  FFMA R20, R3, R20, R16 ;  /* 0x0000001403147223 */ /* 0x000fe20000000010 */
[----:B------:R-:W-:-:S03]  /*0700*/  IADD3 R16, PT, PT, R17, 0x7f, -R14 ;  /* 0x0000007f11107810 */ /* 0x000fc60007ffe80e */
[----:B------:R-:W-:Y:S02]  /*0710*/  FFMA R19, R19, R20, R0 ;  /* 0x0000001413137223 */ /* 0x000fe40000000000 */
[----:B------:R-:W-:Y:S02]  /*0720*/  IMAD.IADD R15, R16, 0x1, R15 ;  /* 0x00000001100f7824 */ /* 0x000fe400078e020f */
        /* <DEDUP_REMOVED lines=14> */
[-CC-:B------:R-:W-:Y:S01]  /*0810*/  FFMA.RZ R14, R3, R19.reuse, R20.reuse ;  /* 0x00000013030e7223 */ /* 0x180fe2000000c014 */
[C---:B------:R-:W-:Y:S01]  /*0820*/  VIADD R16, R17.reuse, 0x20 ;  /* 0x0000002011107836 */ /* 0x040fe20000000000 */
[C---:B------:R-:W-:Y:S02]  /*0830*/  ISETP.NE.AND P2, PT, R17.reuse, RZ, PT ;  /* 0x000000ff1100720c */ /* 0x040fe40003f45270 */
[----:B------:R-:W-:Y:S01]  /*0840*/  ISETP.NE.AND P1, PT, R17, RZ, PT ;  /* 0x000000ff1100720c */ /* 0x000fe20003f25270 */
[----:B------:R-:W-:Y:S01]  /*0850*/  IMAD.MOV R17, RZ, RZ, -R17 ;  /* 0x000000ffff117224 */ /* 0x000fe200078e0a11 */
[----:B------:R-:W-:Y:S01]  /*0860*/  LOP3.LUT R15, R14, 0x7fffff, RZ, 0xc0, !PT ;  /* 0x007fffff0e0f7812 */ /* 0x000fe200078ec0ff */
[CCC-:B------:R-:W-:Y:S01]  /*0870*/  FFMA.RP R14, R3.reuse, R19.reuse, R20.reuse ;  /* 0x00000013030e7223 */ /* 0x1c0fe20000008014 */
[----:B------:R-:W-:Y:S02]  /*0880*/  FFMA.RM R3, R3, R19, R20 ;  /* 0x0000001303037223 */ /* 0x000fe40000004014 */
        /* <DEDUP_REMOVED lines=14> */
.L_x_33:
[----:B------:R-:W-:-:S04]  /*0970*/  LOP3.LUT R0, R0, 0x80000000, RZ, 0xc0, !PT ;  /* 0x8000000000007812 */ /* 0x000fc800078ec0ff */
[----:B------:R-:W-:Y:S01]  /*0980*/  LOP3.LUT R0, R0, 0x7f800000, RZ, 0xfc, !PT ;  /* 0x7f80000000007812 */ /* 0x000fe200078efcff */
[----:B------:R-:W-:Y:S06]  /*0990*/  BRA `(.L_x_34) ;  /* 0x0000000000047947 */ /* 0x000fec0003800000 */
.L_x_32:
[----:B------:R-:W-:-:S07]  /*09a0*/  IMAD R0, R15, 0x800000, R0 ;  /* 0x008000000f007824 */ /* 0x000fce00078e0200 */
.L_x_34:
[----:B------:R-:W-:Y:S05]  /*09b0*/  BSYNC.RECONVERGENT B3 ;  /* 0x0000000000037941 */ /* 0x000fea0003800200 */
.L_x_31:
[----:B------:R-:W-:Y:S05]  /*09c0*/  BRA `(.L_x_35) ;  /* 0x0000000000207947 */ /* 0x000fea0003800000 */
.L_x_30:
[----:B------:R-:W-:-:S04]  /*09d0*/  LOP3.LUT R0, R17, 0x80000000, R16, 0x48, !PT ;  /* 0x8000000011007812 */ /* 0x000fc800078e4810 */
[----:B------:R-:W-:Y:S01]  /*09e0*/  LOP3.LUT R0, R0, 0x7f800000, RZ, 0xfc, !PT ;  /* 0x7f80000000007812 */ /* 0x000fe200078efcff */
[----:B------:R-:W-:Y:S06]  /*09f0*/  BRA `(.L_x_35) ;  /* 0x0000000000147947 */ /* 0x000fec0003800000 */
.L_x_29:
[----:B------:R-:W-:Y:S01]  /*0a00*/  LOP3.LUT R0, R17, 0x80000000, R16, 0x48, !PT ;  /* 0x8000000011007812 */ /* 0x000fe200078e4810 */
[----:B------:R-:W-:Y:S06]  /*0a10*/  BRA `(.L_x_35) ;  /* 0x00000000000c7947 */ /* 0x000fec0003800000 */
.L_x_28:
[----:B------:R-:W0:Y:S01]  /*0a20*/  MUFU.RSQ R0, -QNAN ;  /* 0xffc0000000007908 */ /* 0x000e220000001400 */
[----:B------:R-:W-:Y:S05]  /*0a30*/  BRA `(.L_x_35) ;  /* 0x0000000000047947 */ /* 0x000fea0003800000 */
.L_x_27:
[----:B------:R-:W-:-:S07]  /*0a40*/  FADD.FTZ R0, R0, R3 ;  /* 0x0000000300007221 */ /* 0x000fce0000010000 */
.L_x_35:
[----:B------:R-:W-:Y:S05]  /*0a50*/  BSYNC.RECONVERGENT B2 ;  /* 0x0000000000027941 */ /* 0x000fea0003800200 */
.L_x_25:
[----:B------:R-:W-:Y:S02]  /*0a60*/  IMAD.MOV.U32 R14, RZ, RZ, R12 ;  /* 0x000000ffff0e7224 */ /* 0x000fe400078e000c */
[----:B------:R-:W-:-:S04]  /*0a70*/  IMAD.MOV.U32 R15, RZ, RZ, 0x0 ;  /* 0x00000000ff0f7424 */ /* 0x000fc800078e00ff */
[----:B0-----:R-:W-:Y:S05]  /*0a80*/  RET.REL.NODEC R14 `(marketefi_kernel_f32) ;  /* 0xfffffff40e5c7950 */ /* 0x001fea0003c3ffff */
.L_x_36:
        /* <DEDUP_REMOVED lines=15> */
.L_x_38:


//--------------------- .nv.shared.reserved.0     --------------------------
	.section	.nv.shared.reserved.0,"aw",@nobits
	.weak		__nv_reservedSMEM_offset_0_alias
	.size		__nv_reservedSMEM_offset_0_alias, 0, 64
	.other		__nv_reservedSMEM_offset_0_alias,@"STO_CUDA_RESERVED_SHARED STV_DEFAULT"
__nv_reservedSMEM_offset_0_alias:
	.zero		0
	.zero		64


//--------------------- .nv.constant0.marketefi_many_series_one_param_f32 --------------------------
	.section	.nv.constant0.marketefi_many_series_one_param_f32,"a",@progbits
	.sectionflags	@""
	.align	4
.nv.constant0.marketefi_many_series_one_param_f32:
	.zero		944


//--------------------- .nv.constant0.marketefi_kernel_f32 --------------------------
	.section	.nv.constant0.marketefi_kernel_f32,"a",@progbits
	.sectionflags	@""
	.align	4
.nv.constant0.marketefi_kernel_f32:
	.zero		936


//--------------------- SYMBOLS --------------------------

	.type		.nv.reservedSmem.offset0,@object
	.size		.nv.reservedSmem.offset0,0x4
